//
// Generated by NVIDIA NVVM Compiler
//
// Compiler Build ID: CL-36424714
// Cuda compilation tools, release 13.0, V13.0.88
// Based on NVVM 20.0.0
//

.version 9.0
.target sm_100
.address_size 64

	// .globl	_Z21histograma_gpu_globalPiS_
// _ZZ21histograma_gpu_sharedPiS_E4h_sh has been demoted

.visible .entry _Z21histograma_gpu_globalPiS_(
	.param .u64 .ptr .align 1 _Z21histograma_gpu_globalPiS__param_0,
	.param .u64 .ptr .align 1 _Z21histograma_gpu_globalPiS__param_1
)
{
	.reg .pred 	%p<2>;
	.reg .b32 	%r<7>;
	.reg .b64 	%rd<9>;

	ld.param.u64 	%rd1, [_Z21histograma_gpu_globalPiS__param_0];
	ld.param.u64 	%rd2, [_Z21histograma_gpu_globalPiS__param_1];
	mov.u32 	%r2, %tid.x;
	mov.u32 	%r3, %ntid.x;
	mov.u32 	%r4, %ctaid.x;
	mad.lo.s32 	%r1, %r3, %r4, %r2;
	setp.gt.s32 	%p1, %r1, 511999;
	@%p1 bra 	$L__BB0_2;
	cvta.to.global.u64 	%rd3, %rd1;
	cvta.to.global.u64 	%rd4, %rd2;
	mul.wide.s32 	%rd5, %r1, 4;
	add.s64 	%rd6, %rd3, %rd5;
	ld.global.u32 	%r5, [%rd6];
	mul.wide.s32 	%rd7, %r5, 4;
	add.s64 	%rd8, %rd4, %rd7;
	atom.global.add.u32 	%r6, [%rd8], 1;
$L__BB0_2:
	ret;

}
	// .globl	_Z21histograma_gpu_sharedPiS_
.visible .entry _Z21histograma_gpu_sharedPiS_(
	.param .u64 .ptr .align 1 _Z21histograma_gpu_sharedPiS__param_0,
	.param .u64 .ptr .align 1 _Z21histograma_gpu_sharedPiS__param_1
)
{
	.reg .pred 	%p<7>;
	.reg .b32 	%r<16>;
	.reg .b64 	%rd<9>;
	// demoted variable
	.shared .align 4 .b8 _ZZ21histograma_gpu_sharedPiS_E4h_sh[1024];
	ld.param.u64 	%rd1, [_Z21histograma_gpu_sharedPiS__param_0];
	ld.param.u64 	%rd2, [_Z21histograma_gpu_sharedPiS__param_1];
	mov.u32 	%r1, %tid.x;
	mov.u32 	%r4, %ntid.x;
	mov.u32 	%r5, %ctaid.x;
	mad.lo.s32 	%r2, %r4, %r5, %r1;
	setp.lt.s32 	%p2, %r2, 512000;
	setp.lt.u32 	%p3, %r1, 256;
	and.pred  	%p1, %p3, %p2;
	shl.b32 	%r6, %r1, 2;
	mov.u32 	%r7, _ZZ21histograma_gpu_sharedPiS_E4h_sh;
	add.s32 	%r3, %r7, %r6;
	not.pred 	%p4, %p1;
	@%p4 bra 	$L__BB1_2;
	mov.b32 	%r8, 0;
	st.shared.u32 	[%r3], %r8;
$L__BB1_2:
	setp.gt.s32 	%p5, %r2, 511999;
	bar.sync 	0;
	@%p5 bra 	$L__BB1_4;
	cvta.to.global.u64 	%rd3, %rd1;
	mul.wide.s32 	%rd4, %r2, 4;
	add.s64 	%rd5, %rd3, %rd4;
	ld.global.u32 	%r9, [%rd5];
	shl.b32 	%r10, %r9, 2;
	add.s32 	%r12, %r7, %r10;
	atom.shared.add.u32 	%r13, [%r12], 1;
$L__BB1_4:
	bar.sync 	0;
	@%p4 bra 	$L__BB1_6;
	cvta.to.global.u64 	%rd6, %rd2;
	mul.wide.u32 	%rd7, %r1, 4;
	add.s64 	%rd8, %rd6, %rd7;
	ld.shared.u32 	%r14, [%r3];
	atom.global.add.u32 	%r15, [%rd8], %r14;
$L__BB1_6:
	bar.sync 	0;
	ret;

}


// ===== COMPILED SASS (sm_100) =====

	.target	sm_100

	.elftype	@"ET_EXEC"


//--------------------- .note.nv.tkinfo           --------------------------
	.section	.note.nv.tkinfo,"",@"SHT_NOTE"
	.sectionflags	@"SHF_NOTE_NV_TKINFO"
	.tkinfo
        /*0018*/ 	.word	0x00000002
        /*0030*/ 	.string	""
        /*0030*/ 	.string	"ptxas"
        /*0030*/ 	.string	"Cuda compilation tools, release 13.0, V13.0.88"
        /*0030*/ 	.string	"Build cuda_13.0.r13.0/compiler.36424714_0"
        /*0030*/ 	.string	"-arch sm_100 -m 64 "



//--------------------- .note.nv.cuinfo           --------------------------
	.section	.note.nv.cuinfo,"",@"SHT_NOTE"
	.sectionflags	@"SHF_NOTE_NV_CUINFO"
        /*0018*/ 	.short	0x0002
        /*001a*/ 	.short	0x0064
        /*001c*/ 	.short	0x0082
	.zero		2


//--------------------- .nv.info                  --------------------------
	.section	.nv.info,"",@"SHT_CUDA_INFO"
	.align	4


	//----- nvinfo : EIATTR_REGCOUNT
	.align		4
        /*0000*/ 	.byte	0x04, 0x2f
        /*0002*/ 	.short	(.L_1 - .L_0)
	.align		4
.L_0:
        /*0004*/ 	.word	index@(_Z21histograma_gpu_globalPiS_)
        /*0008*/ 	.word	0x0000000a


	//----- nvinfo : EIATTR_FRAME_SIZE
	.align		4
.L_1:
        /*000c*/ 	.byte	0x04, 0x11
        /*000e*/ 	.short	(.L_3 - .L_2)
	.align		4
.L_2:
        /*0010*/ 	.word	index@(_Z21histograma_gpu_globalPiS_)
        /*0014*/ 	.word	0x00000000


	//----- nvinfo : EIATTR_REGCOUNT
	.align		4
.L_3:
        /*0018*/ 	.byte	0x04, 0x2f
        /*001a*/ 	.short	(.L_5 - .L_4)
	.align		4
.L_4:
        /*001c*/ 	.word	index@(_Z21histograma_gpu_sharedPiS_)
        /*0020*/ 	.word	0x0000000a


	//----- nvinfo : EIATTR_FRAME_SIZE
	.align		4
.L_5:
        /*0024*/ 	.byte	0x04, 0x11
        /*0026*/ 	.short	(.L_7 - .L_6)
	.align		4
.L_6:
        /*0028*/ 	.word	index@(_Z21histograma_gpu_sharedPiS_)
        /*002c*/ 	.word	0x00000000


	//----- nvinfo : EIATTR_MIN_STACK_SIZE
	.align		4
.L_7:
        /*0030*/ 	.byte	0x04, 0x12
        /*0032*/ 	.short	(.L_9 - .L_8)
	.align		4
.L_8:
        /*0034*/ 	.word	index@(_Z21histograma_gpu_sharedPiS_)
        /*0038*/ 	.word	0x00000000


	//----- nvinfo : EIATTR_MIN_STACK_SIZE
	.align		4
.L_9:
        /*003c*/ 	.byte	0x04, 0x12
        /*003e*/ 	.short	(.L_11 - .L_10)
	.align		4
.L_10:
        /*0040*/ 	.word	index@(_Z21histograma_gpu_globalPiS_)
        /*0044*/ 	.word	0x00000000
.L_11:


//--------------------- .nv.compat                --------------------------
	.section	.nv.compat,"",@"SHT_CUDA_COMPAT_INFO"
	.align	4
        /*0000*/ 	.byte	0x02, 0x09, 0x00, 0x00, 0x02, 0x02, 0x01, 0x00, 0x02, 0x05, 0x05, 0x00, 0x03, 0x07, 0x01, 0x01
        /*0010*/ 	.byte	0x02, 0x03, 0x00, 0x00, 0x02, 0x06, 0x01, 0x00, 0x04, 0x0b, 0x08, 0x00, 0x09, 0x00, 0x00, 0x00
        /*0020*/ 	.byte	0x00, 0x00, 0x00, 0x00


//--------------------- .nv.info._Z21histograma_gpu_sharedPiS_ --------------------------
	.section	.nv.info._Z21histograma_gpu_sharedPiS_,"",@"SHT_CUDA_INFO"
	.sectionflags	@""
	.align	4


	//----- nvinfo : EIATTR_CUDA_API_VERSION
	.align		4
        /*0000*/ 	.byte	0x04, 0x37
        /*0002*/ 	.short	(.L_13 - .L_12)
.L_12:
        /*0004*/ 	.word	0x00000082


	//----- nvinfo : EIATTR_KPARAM_INFO
	.align		4
.L_13:
        /*0008*/ 	.byte	0x04, 0x17
        /*000a*/ 	.short	(.L_15 - .L_14)
.L_14:
        /*000c*/ 	.word	0x00000000
        /*0010*/ 	.short	0x0001
        /*0012*/ 	.short	0x0008
        /*0014*/ 	.byte	0x00, 0xf5, 0x21, 0x00


	//----- nvinfo : EIATTR_KPARAM_INFO
	.align		4
.L_15:
        /*0018*/ 	.byte	0x04, 0x17
        /*001a*/ 	.short	(.L_17 - .L_16)
.L_16:
        /*001c*/ 	.word	0x00000000
        /*0020*/ 	.short	0x0000
        /*0022*/ 	.short	0x0000
        /*0024*/ 	.byte	0x00, 0xf5, 0x21, 0x00


	//----- nvinfo : EIATTR_SPARSE_MMA_MASK
	.align		4
.L_17:
        /*0028*/ 	.byte	0x03, 0x50
        /*002a*/ 	.short	0x0000


	//----- nvinfo : EIATTR_MAXREG_COUNT
	.align		4
        /*002c*/ 	.byte	0x03, 0x1b
        /*002e*/ 	.short	0x00ff


	//----- nvinfo : EIATTR_NUM_BARRIERS
	.align		4
        /*0030*/ 	.byte	0x02, 0x4c
        /*0032*/ 	.byte	0x01
	.zero		1


	//----- nvinfo : EIATTR_MERCURY_ISA_VERSION
	.align		4
        /*0034*/ 	.byte	0x03, 0x5f
        /*0036*/ 	.short	0x0101


	//----- nvinfo : EIATTR_VRC_CTA_INIT_COUNT
	.align		4
        /*0038*/ 	.byte	0x02, 0x4a
	.zero		1
	.zero		1


	//----- nvinfo : EIATTR_EXIT_INSTR_OFFSETS
	.align		4
        /*003c*/ 	.byte	0x04, 0x1c
        /*003e*/ 	.short	(.L_19 - .L_18)


	//   ....[0]....
.L_18:
        /*0040*/ 	.word	0x00000200


	//----- nvinfo : EIATTR_CRS_STACK_SIZE
	.align		4
.L_19:
        /*0044*/ 	.byte	0x04, 0x1e
        /*0046*/ 	.short	(.L_21 - .L_20)
.L_20:
        /*0048*/ 	.word	0x00000000


	//----- nvinfo : EIATTR_CBANK_PARAM_SIZE
	.align		4
.L_21:
        /*004c*/ 	.byte	0x03, 0x19
        /*004e*/ 	.short	0x0010


	//----- nvinfo : EIATTR_PARAM_CBANK
	.align		4
        /*0050*/ 	.byte	0x04, 0x0a
        /*0052*/ 	.short	(.L_23 - .L_22)
	.align		4
.L_22:
        /*0054*/ 	.word	index@(.nv.constant0._Z21histograma_gpu_sharedPiS_)
        /*0058*/ 	.short	0x0380
        /*005a*/ 	.short	0x0010


	//----- nvinfo : EIATTR_SW_WAR
	.align		4
.L_23:
        /*005c*/ 	.byte	0x04, 0x36
        /*005e*/ 	.short	(.L_25 - .L_24)
.L_24:
        /*0060*/ 	.word	0x00000008
.L_25:


//--------------------- .nv.info._Z21histograma_gpu_globalPiS_ --------------------------
	.section	.nv.info._Z21histograma_gpu_globalPiS_,"",@"SHT_CUDA_INFO"
	.sectionflags	@""
	.align	4


	//----- nvinfo : EIATTR_CUDA_API_VERSION
	.align		4
        /*0000*/ 	.byte	0x04, 0x37
        /*0002*/ 	.short	(.L_27 - .L_26)
.L_26:
        /*0004*/ 	.word	0x00000082


	//----- nvinfo : EIATTR_KPARAM_INFO
	.align		4
.L_27:
        /*0008*/ 	.byte	0x04, 0x17
        /*000a*/ 	.short	(.L_29 - .L_28)
.L_28:
        /*000c*/ 	.word	0x00000000
        /*0010*/ 	.short	0x0001
        /*0012*/ 	.short	0x0008
        /*0014*/ 	.byte	0x00, 0xf5, 0x21, 0x00


	//----- nvinfo : EIATTR_KPARAM_INFO
	.align		4
.L_29:
        /*0018*/ 	.byte	0x04, 0x17
        /*001a*/ 	.short	(.L_31 - .L_30)
.L_30:
        /*001c*/ 	.word	0x00000000
        /*0020*/ 	.short	0x0000
        /*0022*/ 	.short	0x0000
        /*0024*/ 	.byte	0x00, 0xf5, 0x21, 0x00


	//----- nvinfo : EIATTR_SPARSE_MMA_MASK
	.align		4
.L_31:
        /*0028*/ 	.byte	0x03, 0x50
        /*002a*/ 	.short	0x0000


	//----- nvinfo : EIATTR_MAXREG_COUNT
	.align		4
        /*002c*/ 	.byte	0x03, 0x1b
        /*002e*/ 	.short	0x00ff


	//----- nvinfo : EIATTR_MERCURY_ISA_VERSION
	.align		4
        /*0030*/ 	.byte	0x03, 0x5f
        /*0032*/ 	.short	0x0101


	//----- nvinfo : EIATTR_VRC_CTA_INIT_COUNT
	.align		4
        /*0034*/ 	.byte	0x02, 0x4a
	.zero		1
	.zero		1


	//----- nvinfo : EIATTR_EXIT_INSTR_OFFSETS
	.align		4
        /*0038*/ 	.byte	0x04, 0x1c
        /*003a*/ 	.short	(.L_33 - .L_32)


	//   ....[0]....
.L_32:
        /*003c*/ 	.word	0x00000060


	//   ....[1]....
        /*0040*/ 	.word	0x000000f0


	//----- nvinfo : EIATTR_CBANK_PARAM_SIZE
	.align		4
.L_33:
        /*0044*/ 	.byte	0x03, 0x19
        /*0046*/ 	.short	0x0010


	//----- nvinfo : EIATTR_PARAM_CBANK
	.align		4
        /*0048*/ 	.byte	0x04, 0x0a
        /*004a*/ 	.short	(.L_35 - .L_34)
	.align		4
.L_34:
        /*004c*/ 	.word	index@(.nv.constant0._Z21histograma_gpu_globalPiS_)
        /*0050*/ 	.short	0x0380
        /*0052*/ 	.short	0x0010


	//----- nvinfo : EIATTR_SW_WAR
	.align		4
.L_35:
        /*0054*/ 	.byte	0x04, 0x36
        /*0056*/ 	.short	(.L_37 - .L_36)
.L_36:
        /*0058*/ 	.word	0x00000008
.L_37:


//--------------------- .nv.callgraph             --------------------------
	.section	.nv.callgraph,"",@"SHT_CUDA_CALLGRAPH"
	.align	4
	.sectionentsize	8
	.align		4
        /*0000*/ 	.word	0x00000000
	.align		4
        /*0004*/ 	.word	0xffffffff
	.align		4
        /*0008*/ 	.word	0x00000000
	.align		4
        /*000c*/ 	.word	0xfffffffe
	.align		4
        /*0010*/ 	.word	0x00000000
	.align		4
        /*0014*/ 	.word	0xfffffffd
	.align		4
        /*0018*/ 	.word	0x00000000
	.align		4
        /*001c*/ 	.word	0xfffffffc


//--------------------- .text._Z21histograma_gpu_sharedPiS_ --------------------------
	.section	.text._Z21histograma_gpu_sharedPiS_,"ax",@progbits
	.align	128
        .global         _Z21histograma_gpu_sharedPiS_
        .type           _Z21histograma_gpu_sharedPiS_,@function
        .size           _Z21histograma_gpu_sharedPiS_,(.L_x_6 - _Z21histograma_gpu_sharedPiS_)
        .other          _Z21histograma_gpu_sharedPiS_,@"STO_CUDA_ENTRY STV_DEFAULT"
_Z21histograma_gpu_sharedPiS_:
.text._Z21histograma_gpu_sharedPiS_:
[----:B------:R-:W-:Y:S01]  /*0000*/  LDC R1, c[0x0][0x37c] ;  /* 0x0000df00ff017b82 */ /* 0x000fe20000000800 */
[----:B------:R-:W0:Y:S01]  /*0010*/  S2R R7, SR_TID.X ;  /* 0x0000000000077919 */ /* 0x000e220000002100 */
[----:B------:R-:W0:Y:S06]  /*0020*/  LDCU UR4, c[0x0][0x360] ;  /* 0x00006c00ff0477ac */ /* 0x000e2c0008000800 */
[----:B------:R-:W1:Y:S01]  /*0030*/  S2UR UR5, SR_CgaCtaId ;  /* 0x00000000000579c3 */ /* 0x000e620000008800 */
[----:B------:R-:W-:Y:S01]  /*0040*/  BSSY.RECONVERGENT B0, `(.L_x_0) ;  /* 0x0000012000007945 */ /* 0x000fe20003800200 */
[----:B------:R-:W0:Y:S01]  /*0050*/  S2R R0, SR_CTAID.X ;  /* 0x0000000000007919 */ /* 0x000e220000002500 */
[----:B------:R-:W2:Y:S01]  /*0060*/  LDCU.64 UR6, c[0x0][0x358] ;  /* 0x00006b00ff0677ac */ /* 0x000ea20008000a00 */
[----:B0-----:R-:W-:Y:S01]  /*0070*/  IMAD R5, R0, UR4, R7 ;  /* 0x0000000400057c24 */ /* 0x001fe2000f8e0207 */
[----:B------:R-:W-:-:S02]  /*0080*/  UMOV UR4, 0x400 ;  /* 0x0000040000047882 */ /* 0x000fc40000000000 */
[----:B-1----:R-:W-:Y:S02]  /*0090*/  ULEA UR4, UR5, UR4, 0x18 ;  /* 0x0000000405047291 */ /* 0x002fe4000f8ec0ff */
[C---:B------:R-:W-:Y:S02]  /*00a0*/  ISETP.GE.AND P0, PT, R5.reuse, 0x7d000, PT ;  /* 0x0007d0000500780c */ /* 0x040fe40003f06270 */
[----:B------:R-:W-:Y:S02]  /*00b0*/  ISETP.GT.AND P1, PT, R5, 0x7cfff, PT ;  /* 0x0007cfff0500780c */ /* 0x000fe40003f24270 */
[C---:B------:R-:W-:Y:S02]  /*00c0*/  ISETP.LT.U32.AND P0, PT, R7.reuse, 0x100, !P0 ;  /* 0x000001000700780c */ /* 0x040fe40004701070 */
[----:B------:R-:W-:-:S11]  /*00d0*/  LEA R0, R7, UR4, 0x2 ;  /* 0x0000000407007c11 */ /* 0x000fd6000f8e10ff */
[----:B------:R0:W-:Y:S01]  /*00e0*/  @P0 STS [R0], RZ ;  /* 0x000000ff00000388 */ /* 0x0001e20000000800 */
[----:B------:R-:W-:Y:S06]  /*00f0*/  BAR.SYNC.DEFER_BLOCKING 0x0 ;  /* 0x0000000000007b1d */ /* 0x000fec0000010000 */
[----:B--2---:R-:W-:Y:S05]  /*0100*/  @P1 BRA `(.L_x_1) ;  /* 0x0000000000141947 */ /* 0x004fea0003800000 */
[----:B------:R-:W1:Y:S02]  /*0110*/  LDC.64 R2, c[0x0][0x380] ;  /* 0x0000e000ff027b82 */ /* 0x000e640000000a00 */
[----:B-1----:R-:W-:-:S06]  /*0120*/  IMAD.WIDE R2, R5, 0x4, R2 ;  /* 0x0000000405027825 */ /* 0x002fcc00078e0202 */
[----:B------:R-:W2:Y:S02]  /*0130*/  LDG.E R2, desc[UR6][R2.64] ;  /* 0x0000000602027981 */ /* 0x000ea4000c1e1900 */
[----:B--2---:R-:W-:-:S05]  /*0140*/  LEA R4, R2, UR4, 0x2 ;  /* 0x0000000402047c11 */ /* 0x004fca000f8e10ff */
[----:B------:R1:W-:Y:S02]  /*0150*/  ATOMS.POPC.INC.32 RZ, [R4+URZ] ;  /* 0x0000000004ff7f8c */ /* 0x0003e4000d8000ff */
.L_x_1:
[----:B------:R-:W-:Y:S05]  /*0160*/  BSYNC.RECONVERGENT B0 ;  /* 0x0000000000007941 */ /* 0x000fea0003800200 */
.L_x_0:
[----:B------:R-:W-:Y:S06]  /*0170*/  BAR.SYNC.DEFER_BLOCKING 0x0 ;  /* 0x0000000000007b1d */ /* 0x000fec0000010000 */
[----:B------:R-:W-:Y:S04]  /*0180*/  BSSY.RECONVERGENT B0, `(.L_x_2) ;  /* 0x0000006000007945 */ /* 0x000fe80003800200 */
[----:B------:R-:W-:Y:S05]  /*0190*/  @!P0 BRA `(.L_x_3) ;  /* 0x0000000000108947 */ /* 0x000fea0003800000 */
[----:B------:R-:W2:Y:S01]  /*01a0*/  LDS R5, [R0] ;  /* 0x0000000000057984 */ /* 0x000ea20000000800 */
[----:B------:R-:W3:Y:S02]  /*01b0*/  LDC.64 R2, c[0x0][0x388] ;  /* 0x0000e200ff027b82 */ /* 0x000ee40000000a00 */
[----:B---3--:R-:W-:-:S05]  /*01c0*/  IMAD.WIDE.U32 R2, R7, 0x4, R2 ;  /* 0x0000000407027825 */ /* 0x008fca00078e0002 */
[----:B--2---:R2:W-:Y:S02]  /*01d0*/  REDG.E.ADD.STRONG.GPU desc[UR6][R2.64], R5 ;  /* 0x000000050200798e */ /* 0x0045e4000c12e106 */
.L_x_3:
[----:B------:R-:W-:Y:S05]  /*01e0*/  BSYNC.RECONVERGENT B0 ;  /* 0x0000000000007941 */ /* 0x000fea0003800200 */
.L_x_2:
[----:B------:R-:W-:Y:S06]  /*01f0*/  BAR.SYNC.DEFER_BLOCKING 0x0 ;  /* 0x0000000000007b1d */ /* 0x000fec0000010000 */
[----:B------:R-:W-:Y:S05]  /*0200*/  EXIT ;  /* 0x000000000000794d */ /* 0x000fea0003800000 */
.L_x_4:
[----:B------:R-:W-:-:S00]  /*0210*/  BRA `(.L_x_4) ;  /* 0xfffffffc00fc7947 */ /* 0x000fc0000383ffff */
[----:B------:R-:W-:-:S00]  /*0220*/  NOP ;  /* 0x0000000000007918 */ /* 0x000fc00000000000 */
        /* <DEDUP_REMOVED lines=13> */
.L_x_6:


//--------------------- .text._Z21histograma_gpu_globalPiS_ --------------------------
	.section	.text._Z21histograma_gpu_globalPiS_,"ax",@progbits
	.align	128
        .global         _Z21histograma_gpu_globalPiS_
        .type           _Z21histograma_gpu_globalPiS_,@function
        .size           _Z21histograma_gpu_globalPiS_,(.L_x_7 - _Z21histograma_gpu_globalPiS_)
        .other          _Z21histograma_gpu_globalPiS_,@"STO_CUDA_ENTRY STV_DEFAULT"
_Z21histograma_gpu_globalPiS_:
.text._Z21histograma_gpu_globalPiS_:
[----:B------:R-:W-:Y:S01]  /*0000*/  LDC R1, c[0x0][0x37c] ;  /* 0x0000df00ff017b82 */ /* 0x000fe20000000800 */
[----:B------:R-:W0:Y:S01]  /*0010*/  S2R R5, SR_TID.X ;  /* 0x0000000000057919 */ /* 0x000e220000002100 */
[----:B------:R-:W0:Y:S01]  /*0020*/  LDCU UR4, c[0x0][0x360] ;  /* 0x00006c00ff0477ac */ /* 0x000e220008000800 */
[----:B------:R-:W0:Y:S02]  /*0030*/  S2R R0, SR_CTAID.X ;  /* 0x0000000000007919 */ /* 0x000e240000002500 */
[----:B0-----:R-:W-:-:S05]  /*0040*/  IMAD R5, R0, UR4, R5 ;  /* 0x0000000400057c24 */ /* 0x001fca000f8e0205 */
[----:B------:R-:W-:-:S13]  /*0050*/  ISETP.GT.AND P0, PT, R5, 0x7cfff, PT ;  /* 0x0007cfff0500780c */ /* 0x000fda0003f04270 */
[----:B------:R-:W-:Y:S05]  /*0060*/  @P0 EXIT ;  /* 0x000000000000094d */ /* 0x000fea0003800000 */
[----:B------:R-:W0:Y:S01]  /*0070*/  LDC.64 R2, c[0x0][0x380] ;  /* 0x0000e000ff027b82 */ /* 0x000e220000000a00 */
[----:B------:R-:W1:Y:S01]  /*0080*/  LDCU.64 UR4, c[0x0][0x358] ;  /* 0x00006b00ff0477ac */ /* 0x000e620008000a00 */
[----:B0-----:R-:W-:-:S06]  /*0090*/  IMAD.WIDE R2, R5, 0x4, R2 ;  /* 0x0000000405027825 */ /* 0x001fcc00078e0202 */
[----:B------:R-:W0:Y:S01]  /*00a0*/  LDC.64 R4, c[0x0][0x388] ;  /* 0x0000e200ff047b82 */ /* 0x000e220000000a00 */
[----:B-1----:R-:W0:Y:S01]  /*00b0*/  LDG.E R3, desc[UR4][R2.64] ;  /* 0x0000000402037981 */ /* 0x002e22000c1e1900 */
[----:B------:R-:W-:Y:S02]  /*00c0*/  HFMA2 R7, -RZ, RZ, 0, 5.9604644775390625e-08 ;  /* 0x00000001ff077431 */ /* 0x000fe400000001ff */
[----:B0-----:R-:W-:-:S05]  /*00d0*/  IMAD.WIDE R4, R3, 0x4, R4 ;  /* 0x0000000403047825 */ /* 0x001fca00078e0204 */
[----:B------:R-:W-:Y:S01]  /*00e0*/  REDG.E.ADD.STRONG.GPU desc[UR4][R4.64], R7 ;  /* 0x000000070400798e */ /* 0x000fe2000c12e104 */
[----:B------:R-:W-:Y:S05]  /*00f0*/  EXIT ;  /* 0x000000000000794d */ /* 0x000fea0003800000 */
.L_x_5:
        /* <DEDUP_REMOVED lines=16> */
.L_x_7:


//--------------------- .nv.shared._Z21histograma_gpu_sharedPiS_ --------------------------
	.section	.nv.shared._Z21histograma_gpu_sharedPiS_,"aw",@nobits
	.sectionflags	@""
	.align	4
.nv.shared._Z21histograma_gpu_sharedPiS_:
	.zero		2048


//--------------------- .nv.shared.reserved.0     --------------------------
	.section	.nv.shared.reserved.0,"aw",@nobits
	.weak		__nv_reservedSMEM_offset_0_alias
	.size		__nv_reservedSMEM_offset_0_alias, 0, 64
	.other		__nv_reservedSMEM_offset_0_alias,@"STO_CUDA_RESERVED_SHARED STV_DEFAULT"
__nv_reservedSMEM_offset_0_alias:
	.zero		0
	.zero		64


//--------------------- .nv.constant0._Z21histograma_gpu_sharedPiS_ --------------------------
	.section	.nv.constant0._Z21histograma_gpu_sharedPiS_,"a",@progbits
	.sectionflags	@""
	.align	4
.nv.constant0._Z21histograma_gpu_sharedPiS_:
	.zero		912


//--------------------- .nv.constant0._Z21histograma_gpu_globalPiS_ --------------------------
	.section	.nv.constant0._Z21histograma_gpu_globalPiS_,"a",@progbits
	.sectionflags	@""
	.align	4
.nv.constant0._Z21histograma_gpu_globalPiS_:
	.zero		912


//--------------------- SYMBOLS --------------------------

	.type		.nv.reservedSmem.offset0,@object
	.size		.nv.reservedSmem.offset0,0x4
	.type		.nv.reservedSmem.cap,@object
	.size		.nv.reservedSmem.cap,0x4
